//
// Generated by NVIDIA NVVM Compiler
//
// Compiler Build ID: CL-36424714
// Cuda compilation tools, release 13.0, V13.0.88
// Based on NVVM 20.0.0
//

.version 9.0
.target sm_100
.address_size 64

	// .globl	_Z21cache_dedisperse_loopPfS_ffPKfPKiS3_S3_

.visible .entry _Z21cache_dedisperse_loopPfS_ffPKfPKiS3_S3_(
	.param .u64 .ptr .align 1 _Z21cache_dedisperse_loopPfS_ffPKfPKiS3_S3__param_0,
	.param .u64 .ptr .align 1 _Z21cache_dedisperse_loopPfS_ffPKfPKiS3_S3__param_1,
	.param .f32 _Z21cache_dedisperse_loopPfS_ffPKfPKiS3_S3__param_2,
	.param .f32 _Z21cache_dedisperse_loopPfS_ffPKfPKiS3_S3__param_3,
	.param .u64 .ptr .align 1 _Z21cache_dedisperse_loopPfS_ffPKfPKiS3_S3__param_4,
	.param .u64 .ptr .align 1 _Z21cache_dedisperse_loopPfS_ffPKfPKiS3_S3__param_5,
	.param .u64 .ptr .align 1 _Z21cache_dedisperse_loopPfS_ffPKfPKiS3_S3__param_6,
	.param .u64 .ptr .align 1 _Z21cache_dedisperse_loopPfS_ffPKfPKiS3_S3__param_7
)
{
	.reg .pred 	%p<6>;
	.reg .b32 	%r<33>;
	.reg .b32 	%f<194>;
	.reg .b64 	%rd<33>;

	ld.param.u64 	%rd6, [_Z21cache_dedisperse_loopPfS_ffPKfPKiS3_S3__param_0];
	ld.param.u64 	%rd9, [_Z21cache_dedisperse_loopPfS_ffPKfPKiS3_S3__param_1];
	ld.param.f32 	%f78, [_Z21cache_dedisperse_loopPfS_ffPKfPKiS3_S3__param_2];
	ld.param.f32 	%f79, [_Z21cache_dedisperse_loopPfS_ffPKfPKiS3_S3__param_3];
	ld.param.u64 	%rd10, [_Z21cache_dedisperse_loopPfS_ffPKfPKiS3_S3__param_4];
	ld.param.u64 	%rd7, [_Z21cache_dedisperse_loopPfS_ffPKfPKiS3_S3__param_5];
	ld.param.u64 	%rd8, [_Z21cache_dedisperse_loopPfS_ffPKfPKiS3_S3__param_6];
	ld.param.u64 	%rd11, [_Z21cache_dedisperse_loopPfS_ffPKfPKiS3_S3__param_7];
	cvta.to.global.u64 	%rd1, %rd9;
	cvta.to.global.u64 	%rd2, %rd10;
	cvta.to.global.u64 	%rd12, %rd11;
	mov.u32 	%r14, %ctaid.x;
	mul.lo.s32 	%r1, %r14, 225;
	mov.u32 	%r2, %tid.x;
	add.s32 	%r31, %r1, %r2;
	mov.u32 	%r15, %ctaid.y;
	mov.u32 	%r16, %tid.y;
	mad.lo.s32 	%r4, %r15, 57, %r16;
	cvt.rn.f32.u32 	%f80, %r4;
	fma.rn.f32 	%f1, %f79, %f80, %f78;
	ld.global.u32 	%r5, [%rd12];
	setp.lt.s32 	%p1, %r5, 1;
	mov.f32 	%f179, 0f00000000;
	mov.f32 	%f180, %f179;
	mov.f32 	%f181, %f179;
	mov.f32 	%f182, %f179;
	mov.f32 	%f183, %f179;
	mov.f32 	%f184, %f179;
	mov.f32 	%f185, %f179;
	mov.f32 	%f186, %f179;
	mov.f32 	%f187, %f179;
	mov.f32 	%f188, %f179;
	mov.f32 	%f189, %f179;
	mov.f32 	%f190, %f179;
	mov.f32 	%f191, %f179;
	mov.f32 	%f192, %f179;
	mov.f32 	%f193, %f179;
	@%p1 bra 	$L__BB0_6;
	cvta.to.global.u64 	%rd13, %rd7;
	ld.global.u32 	%r6, [%rd13];
	setp.eq.s32 	%p2, %r5, 1;
	mov.b32 	%r30, 0;
	mov.f32 	%f179, 0f00000000;
	@%p2 bra 	$L__BB0_4;
	and.b32  	%r30, %r5, 2147483646;
	neg.s32 	%r32, %r30;
	add.s64 	%rd32, %rd2, 4;
	mov.f32 	%f179, 0f00000000;
	shl.b32 	%r24, %r6, 1;
	mov.f32 	%f180, %f179;
	mov.f32 	%f181, %f179;
	mov.f32 	%f182, %f179;
	mov.f32 	%f183, %f179;
	mov.f32 	%f184, %f179;
	mov.f32 	%f185, %f179;
	mov.f32 	%f186, %f179;
	mov.f32 	%f187, %f179;
	mov.f32 	%f188, %f179;
	mov.f32 	%f189, %f179;
	mov.f32 	%f190, %f179;
	mov.f32 	%f191, %f179;
	mov.f32 	%f192, %f179;
	mov.f32 	%f193, %f179;
$L__BB0_3:
	ld.global.f32 	%f83, [%rd32+-4];
	mul.f32 	%f84, %f1, %f83;
	cvt.rzi.s32.f32 	%r19, %f84;
	add.s32 	%r20, %r19, %r31;
	mul.wide.s32 	%rd14, %r20, 4;
	add.s64 	%rd15, %rd1, %rd14;
	ld.global.f32 	%f85, [%rd15];
	add.f32 	%f86, %f85, %f193;
	ld.global.f32 	%f87, [%rd15+60];
	add.f32 	%f88, %f87, %f192;
	ld.global.f32 	%f89, [%rd15+120];
	add.f32 	%f90, %f89, %f191;
	ld.global.f32 	%f91, [%rd15+180];
	add.f32 	%f92, %f91, %f190;
	ld.global.f32 	%f93, [%rd15+240];
	add.f32 	%f94, %f93, %f189;
	ld.global.f32 	%f95, [%rd15+300];
	add.f32 	%f96, %f95, %f188;
	ld.global.f32 	%f97, [%rd15+360];
	add.f32 	%f98, %f97, %f187;
	ld.global.f32 	%f99, [%rd15+420];
	add.f32 	%f100, %f99, %f186;
	ld.global.f32 	%f101, [%rd15+480];
	add.f32 	%f102, %f101, %f185;
	ld.global.f32 	%f103, [%rd15+540];
	add.f32 	%f104, %f103, %f184;
	ld.global.f32 	%f105, [%rd15+600];
	add.f32 	%f106, %f105, %f183;
	ld.global.f32 	%f107, [%rd15+660];
	add.f32 	%f108, %f107, %f182;
	ld.global.f32 	%f109, [%rd15+720];
	add.f32 	%f110, %f109, %f181;
	ld.global.f32 	%f111, [%rd15+780];
	add.f32 	%f112, %f111, %f180;
	ld.global.f32 	%f113, [%rd15+840];
	add.f32 	%f114, %f113, %f179;
	ld.global.f32 	%f115, [%rd32];
	mul.f32 	%f116, %f1, %f115;
	cvt.rzi.s32.f32 	%r21, %f116;
	add.s32 	%r22, %r6, %r21;
	add.s32 	%r23, %r22, %r31;
	mul.wide.s32 	%rd16, %r23, 4;
	add.s64 	%rd17, %rd1, %rd16;
	ld.global.f32 	%f117, [%rd17];
	add.f32 	%f193, %f117, %f86;
	ld.global.f32 	%f118, [%rd17+60];
	add.f32 	%f192, %f118, %f88;
	ld.global.f32 	%f119, [%rd17+120];
	add.f32 	%f191, %f119, %f90;
	ld.global.f32 	%f120, [%rd17+180];
	add.f32 	%f190, %f120, %f92;
	ld.global.f32 	%f121, [%rd17+240];
	add.f32 	%f189, %f121, %f94;
	ld.global.f32 	%f122, [%rd17+300];
	add.f32 	%f188, %f122, %f96;
	ld.global.f32 	%f123, [%rd17+360];
	add.f32 	%f187, %f123, %f98;
	ld.global.f32 	%f124, [%rd17+420];
	add.f32 	%f186, %f124, %f100;
	ld.global.f32 	%f125, [%rd17+480];
	add.f32 	%f185, %f125, %f102;
	ld.global.f32 	%f126, [%rd17+540];
	add.f32 	%f184, %f126, %f104;
	ld.global.f32 	%f127, [%rd17+600];
	add.f32 	%f183, %f127, %f106;
	ld.global.f32 	%f128, [%rd17+660];
	add.f32 	%f182, %f128, %f108;
	ld.global.f32 	%f129, [%rd17+720];
	add.f32 	%f181, %f129, %f110;
	ld.global.f32 	%f130, [%rd17+780];
	add.f32 	%f180, %f130, %f112;
	ld.global.f32 	%f131, [%rd17+840];
	add.f32 	%f179, %f131, %f114;
	add.s32 	%r32, %r32, 2;
	add.s64 	%rd32, %rd32, 8;
	add.s32 	%r31, %r31, %r24;
	setp.eq.s32 	%p3, %r32, 0;
	@%p3 bra 	$L__BB0_4;
	bra.uni 	$L__BB0_3;
$L__BB0_4:
	and.b32  	%r25, %r5, 1;
	setp.eq.b32 	%p4, %r25, 1;
	not.pred 	%p5, %p4;
	@%p5 bra 	$L__BB0_6;
	add.s32 	%r26, %r1, %r2;
	mad.lo.s32 	%r27, %r6, %r30, %r26;
	mul.wide.u32 	%rd18, %r30, 4;
	add.s64 	%rd19, %rd2, %rd18;
	ld.global.f32 	%f132, [%rd19];
	mul.f32 	%f133, %f1, %f132;
	cvt.rzi.s32.f32 	%r28, %f133;
	add.s32 	%r29, %r27, %r28;
	mul.wide.s32 	%rd20, %r29, 4;
	add.s64 	%rd21, %rd1, %rd20;
	ld.global.f32 	%f134, [%rd21];
	add.f32 	%f193, %f134, %f193;
	ld.global.f32 	%f135, [%rd21+60];
	add.f32 	%f192, %f135, %f192;
	ld.global.f32 	%f136, [%rd21+120];
	add.f32 	%f191, %f136, %f191;
	ld.global.f32 	%f137, [%rd21+180];
	add.f32 	%f190, %f137, %f190;
	ld.global.f32 	%f138, [%rd21+240];
	add.f32 	%f189, %f138, %f189;
	ld.global.f32 	%f139, [%rd21+300];
	add.f32 	%f188, %f139, %f188;
	ld.global.f32 	%f140, [%rd21+360];
	add.f32 	%f187, %f140, %f187;
	ld.global.f32 	%f141, [%rd21+420];
	add.f32 	%f186, %f141, %f186;
	ld.global.f32 	%f142, [%rd21+480];
	add.f32 	%f185, %f142, %f185;
	ld.global.f32 	%f143, [%rd21+540];
	add.f32 	%f184, %f143, %f184;
	ld.global.f32 	%f144, [%rd21+600];
	add.f32 	%f183, %f144, %f183;
	ld.global.f32 	%f145, [%rd21+660];
	add.f32 	%f182, %f145, %f182;
	ld.global.f32 	%f146, [%rd21+720];
	add.f32 	%f181, %f146, %f181;
	ld.global.f32 	%f147, [%rd21+780];
	add.f32 	%f180, %f147, %f180;
	ld.global.f32 	%f148, [%rd21+840];
	add.f32 	%f179, %f148, %f179;
$L__BB0_6:
	cvt.u64.u32 	%rd22, %r4;
	sub.s64 	%rd23, %rd7, %rd8;
	shr.u64 	%rd24, %rd23, 2;
	cvt.u64.u32 	%rd25, %r1;
	cvt.u64.u32 	%rd26, %r2;
	add.s64 	%rd27, %rd25, %rd26;
	mad.lo.s64 	%rd28, %rd24, %rd22, %rd27;
	cvta.to.global.u64 	%rd29, %rd6;
	shl.b64 	%rd30, %rd28, 2;
	add.s64 	%rd31, %rd29, %rd30;
	st.global.f32 	[%rd31], %f193;
	st.global.f32 	[%rd31+60], %f192;
	st.global.f32 	[%rd31+120], %f191;
	st.global.f32 	[%rd31+180], %f190;
	st.global.f32 	[%rd31+240], %f189;
	st.global.f32 	[%rd31+300], %f188;
	st.global.f32 	[%rd31+360], %f187;
	st.global.f32 	[%rd31+420], %f186;
	st.global.f32 	[%rd31+480], %f185;
	st.global.f32 	[%rd31+540], %f184;
	st.global.f32 	[%rd31+600], %f183;
	st.global.f32 	[%rd31+660], %f182;
	st.global.f32 	[%rd31+720], %f181;
	st.global.f32 	[%rd31+780], %f180;
	st.global.f32 	[%rd31+840], %f179;
	ret;

}


// ===== COMPILED SASS (sm_100) =====

	.target	sm_100

	.elftype	@"ET_EXEC"


//--------------------- .note.nv.tkinfo           --------------------------
	.section	.note.nv.tkinfo,"",@"SHT_NOTE"
	.sectionflags	@"SHF_NOTE_NV_TKINFO"
	.tkinfo
        /*0018*/ 	.word	0x00000002
        /*0030*/ 	.string	""
        /*0030*/ 	.string	"ptxas"
        /*0030*/ 	.string	"Cuda compilation tools, release 13.0, V13.0.88"
        /*0030*/ 	.string	"Build cuda_13.0.r13.0/compiler.36424714_0"
        /*0030*/ 	.string	"-arch sm_100 -m 64 "



//--------------------- .note.nv.cuinfo           --------------------------
	.section	.note.nv.cuinfo,"",@"SHT_NOTE"
	.sectionflags	@"SHF_NOTE_NV_CUINFO"
        /*0018*/ 	.short	0x0002
        /*001a*/ 	.short	0x0064
        /*001c*/ 	.short	0x0082
	.zero		2


//--------------------- .nv.info                  --------------------------
	.section	.nv.info,"",@"SHT_CUDA_INFO"
	.align	4


	//----- nvinfo : EIATTR_REGCOUNT
	.align		4
        /*0000*/ 	.byte	0x04, 0x2f
        /*0002*/ 	.short	(.L_1 - .L_0)
	.align		4
.L_0:
        /*0004*/ 	.word	index@(_Z21cache_dedisperse_loopPfS_ffPKfPKiS3_S3_)
        /*0008*/ 	.word	0x00000028


	//----- nvinfo : EIATTR_FRAME_SIZE
	.align		4
.L_1:
        /*000c*/ 	.byte	0x04, 0x11
        /*000e*/ 	.short	(.L_3 - .L_2)
	.align		4
.L_2:
        /*0010*/ 	.word	index@(_Z21cache_dedisperse_loopPfS_ffPKfPKiS3_S3_)
        /*0014*/ 	.word	0x00000000


	//----- nvinfo : EIATTR_MIN_STACK_SIZE
	.align		4
.L_3:
        /*0018*/ 	.byte	0x04, 0x12
        /*001a*/ 	.short	(.L_5 - .L_4)
	.align		4
.L_4:
        /*001c*/ 	.word	index@(_Z21cache_dedisperse_loopPfS_ffPKfPKiS3_S3_)
        /*0020*/ 	.word	0x00000000
.L_5:


//--------------------- .nv.compat                --------------------------
	.section	.nv.compat,"",@"SHT_CUDA_COMPAT_INFO"
	.align	4
        /*0000*/ 	.byte	0x02, 0x09, 0x00, 0x00, 0x02, 0x02, 0x01, 0x00, 0x02, 0x05, 0x05, 0x00, 0x03, 0x07, 0x01, 0x01
        /*0010*/ 	.byte	0x02, 0x03, 0x00, 0x00, 0x02, 0x06, 0x01, 0x00, 0x04, 0x0b, 0x08, 0x00, 0x09, 0x00, 0x00, 0x00
        /*0020*/ 	.byte	0x00, 0x00, 0x00, 0x00


//--------------------- .nv.info._Z21cache_dedisperse_loopPfS_ffPKfPKiS3_S3_ --------------------------
	.section	.nv.info._Z21cache_dedisperse_loopPfS_ffPKfPKiS3_S3_,"",@"SHT_CUDA_INFO"
	.sectionflags	@""
	.align	4


	//----- nvinfo : EIATTR_CUDA_API_VERSION
	.align		4
        /*0000*/ 	.byte	0x04, 0x37
        /*0002*/ 	.short	(.L_7 - .L_6)
.L_6:
        /*0004*/ 	.word	0x00000082


	//----- nvinfo : EIATTR_KPARAM_INFO
	.align		4
.L_7:
        /*0008*/ 	.byte	0x04, 0x17
        /*000a*/ 	.short	(.L_9 - .L_8)
.L_8:
        /*000c*/ 	.word	0x00000000
        /*0010*/ 	.short	0x0007
        /*0012*/ 	.short	0x0030
        /*0014*/ 	.byte	0x00, 0xf5, 0x21, 0x00


	//----- nvinfo : EIATTR_KPARAM_INFO
	.align		4
.L_9:
        /*0018*/ 	.byte	0x04, 0x17
        /*001a*/ 	.short	(.L_11 - .L_10)
.L_10:
        /*001c*/ 	.word	0x00000000
        /*0020*/ 	.short	0x0006
        /*0022*/ 	.short	0x0028
        /*0024*/ 	.byte	0x00, 0xf5, 0x21, 0x00


	//----- nvinfo : EIATTR_KPARAM_INFO
	.align		4
.L_11:
        /*0028*/ 	.byte	0x04, 0x17
        /*002a*/ 	.short	(.L_13 - .L_12)
.L_12:
        /*002c*/ 	.word	0x00000000
        /*0030*/ 	.short	0x0005
        /*0032*/ 	.short	0x0020
        /*0034*/ 	.byte	0x00, 0xf5, 0x21, 0x00


	//----- nvinfo : EIATTR_KPARAM_INFO
	.align		4
.L_13:
        /*0038*/ 	.byte	0x04, 0x17
        /*003a*/ 	.short	(.L_15 - .L_14)
.L_14:
        /*003c*/ 	.word	0x00000000
        /*0040*/ 	.short	0x0004
        /*0042*/ 	.short	0x0018
        /*0044*/ 	.byte	0x00, 0xf5, 0x21, 0x00


	//----- nvinfo : EIATTR_KPARAM_INFO
	.align		4
.L_15:
        /*0048*/ 	.byte	0x04, 0x17
        /*004a*/ 	.short	(.L_17 - .L_16)
.L_16:
        /*004c*/ 	.word	0x00000000
        /*0050*/ 	.short	0x0003
        /*0052*/ 	.short	0x0014
        /*0054*/ 	.byte	0x00, 0xf0, 0x11, 0x00


	//----- nvinfo : EIATTR_KPARAM_INFO
	.align		4
.L_17:
        /*0058*/ 	.byte	0x04, 0x17
        /*005a*/ 	.short	(.L_19 - .L_18)
.L_18:
        /*005c*/ 	.word	0x00000000
        /*0060*/ 	.short	0x0002
        /*0062*/ 	.short	0x0010
        /*0064*/ 	.byte	0x00, 0xf0, 0x11, 0x00


	//----- nvinfo : EIATTR_KPARAM_INFO
	.align		4
.L_19:
        /*0068*/ 	.byte	0x04, 0x17
        /*006a*/ 	.short	(.L_21 - .L_20)
.L_20:
        /*006c*/ 	.word	0x00000000
        /*0070*/ 	.short	0x0001
        /*0072*/ 	.short	0x0008
        /*0074*/ 	.byte	0x00, 0xf5, 0x21, 0x00


	//----- nvinfo : EIATTR_KPARAM_INFO
	.align		4
.L_21:
        /*0078*/ 	.byte	0x04, 0x17
        /*007a*/ 	.short	(.L_23 - .L_22)
.L_22:
        /*007c*/ 	.word	0x00000000
        /*0080*/ 	.short	0x0000
        /*0082*/ 	.short	0x0000
        /*0084*/ 	.byte	0x00, 0xf5, 0x21, 0x00


	//----- nvinfo : EIATTR_SPARSE_MMA_MASK
	.align		4
.L_23:
        /*0088*/ 	.byte	0x03, 0x50
        /*008a*/ 	.short	0x0000


	//----- nvinfo : EIATTR_MAXREG_COUNT
	.align		4
        /*008c*/ 	.byte	0x03, 0x1b
        /*008e*/ 	.short	0x00ff


	//----- nvinfo : EIATTR_MERCURY_ISA_VERSION
	.align		4
        /*0090*/ 	.byte	0x03, 0x5f
        /*0092*/ 	.short	0x0101


	//----- nvinfo : EIATTR_VRC_CTA_INIT_COUNT
	.align		4
        /*0094*/ 	.byte	0x02, 0x4a
	.zero		1
	.zero		1


	//----- nvinfo : EIATTR_EXIT_INSTR_OFFSETS
	.align		4
        /*0098*/ 	.byte	0x04, 0x1c
        /*009a*/ 	.short	(.L_25 - .L_24)


	//   ....[0]....
.L_24:
        /*009c*/ 	.word	0x00000c10


	//----- nvinfo : EIATTR_CBANK_PARAM_SIZE
	.align		4
.L_25:
        /*00a0*/ 	.byte	0x03, 0x19
        /*00a2*/ 	.short	0x0038


	//----- nvinfo : EIATTR_PARAM_CBANK
	.align		4
        /*00a4*/ 	.byte	0x04, 0x0a
        /*00a6*/ 	.short	(.L_27 - .L_26)
	.align		4
.L_26:
        /*00a8*/ 	.word	index@(.nv.constant0._Z21cache_dedisperse_loopPfS_ffPKfPKiS3_S3_)
        /*00ac*/ 	.short	0x0380
        /*00ae*/ 	.short	0x0038


	//----- nvinfo : EIATTR_SW_WAR
	.align		4
.L_27:
        /*00b0*/ 	.byte	0x04, 0x36
        /*00b2*/ 	.short	(.L_29 - .L_28)
.L_28:
        /*00b4*/ 	.word	0x00000008
.L_29:


//--------------------- .nv.callgraph             --------------------------
	.section	.nv.callgraph,"",@"SHT_CUDA_CALLGRAPH"
	.align	4
	.sectionentsize	8
	.align		4
        /*0000*/ 	.word	0x00000000
	.align		4
        /*0004*/ 	.word	0xffffffff
	.align		4
        /*0008*/ 	.word	0x00000000
	.align		4
        /*000c*/ 	.word	0xfffffffe
	.align		4
        /*0010*/ 	.word	0x00000000
	.align		4
        /*0014*/ 	.word	0xfffffffd
	.align		4
        /*0018*/ 	.word	0x00000000
	.align		4
        /*001c*/ 	.word	0xfffffffc


//--------------------- .text._Z21cache_dedisperse_loopPfS_ffPKfPKiS3_S3_ --------------------------
	.section	.text._Z21cache_dedisperse_loopPfS_ffPKfPKiS3_S3_,"ax",@progbits
	.align	128
        .global         _Z21cache_dedisperse_loopPfS_ffPKfPKiS3_S3_
        .type           _Z21cache_dedisperse_loopPfS_ffPKfPKiS3_S3_,@function
        .size           _Z21cache_dedisperse_loopPfS_ffPKfPKiS3_S3_,(.L_x_4 - _Z21cache_dedisperse_loopPfS_ffPKfPKiS3_S3_)
        .other          _Z21cache_dedisperse_loopPfS_ffPKfPKiS3_S3_,@"STO_CUDA_ENTRY STV_DEFAULT"
_Z21cache_dedisperse_loopPfS_ffPKfPKiS3_S3_:
.text._Z21cache_dedisperse_loopPfS_ffPKfPKiS3_S3_:
[----:B------:R-:W-:Y:S08]  /*0000*/  LDC R1, c[0x0][0x37c] ;  /* 0x0000df00ff017b82 */ /* 0x000ff00000000800 */
[----:B------:R-:W0:Y:S01]  /*0010*/  LDC.64 R6, c[0x0][0x3b0] ;  /* 0x0000ec00ff067b82 */ /* 0x000e220000000a00 */
[----:B------:R-:W0:Y:S01]  /*0020*/  LDCU.64 UR12, c[0x0][0x358] ;  /* 0x00006b00ff0c77ac */ /* 0x000e220008000a00 */
[----:B------:R-:W1:Y:S01]  /*0030*/  S2R R2, SR_CTAID.Y ;  /* 0x0000000000027919 */ /* 0x000e620000002600 */
[----:B------:R-:W1:Y:S05]  /*0040*/  S2R R3, SR_TID.Y ;  /* 0x0000000000037919 */ /* 0x000e6a0000002200 */
[----:B------:R-:W2:Y:S01]  /*0050*/  LDC.64 R8, c[0x0][0x390] ;  /* 0x0000e400ff087b82 */ /* 0x000ea20000000a00 */
[----:B0-----:R-:W3:Y:S07]  /*0060*/  LDG.E R0, desc[UR12][R6.64] ;  /* 0x0000000c06007981 */ /* 0x001eee000c1e1900 */
[----:B------:R-:W0:Y:S01]  /*0070*/  S2UR UR4, SR_CTAID.X ;  /* 0x00000000000479c3 */ /* 0x000e220000002500 */
[----:B------:R-:W-:Y:S01]  /*0080*/  HFMA2 R24, -RZ, RZ, 0, 0 ;  /* 0x00000000ff187431 */ /* 0x000fe200000001ff */
[----:B------:R-:W-:-:S02]  /*0090*/  CS2R R10, SRZ ;  /* 0x00000000000a7805 */ /* 0x000fc4000001ff00 */
[----:B------:R-:W-:Y:S02]  /*00a0*/  CS2R R12, SRZ ;  /* 0x00000000000c7805 */ /* 0x000fe4000001ff00 */
[----:B------:R-:W-:Y:S02]  /*00b0*/  CS2R R14, SRZ ;  /* 0x00000000000e7805 */ /* 0x000fe4000001ff00 */
[----:B------:R-:W-:Y:S02]  /*00c0*/  CS2R R16, SRZ ;  /* 0x0000000000107805 */ /* 0x000fe4000001ff00 */
[----:B------:R-:W-:Y:S02]  /*00d0*/  CS2R R20, SRZ ;  /* 0x0000000000147805 */ /* 0x000fe4000001ff00 */
[----:B------:R-:W-:Y:S01]  /*00e0*/  CS2R R22, SRZ ;  /* 0x0000000000167805 */ /* 0x000fe2000001ff00 */
[----:B-1----:R-:W-:Y:S02]  /*00f0*/  IMAD R2, R2, 0x39, R3 ;  /* 0x0000003902027824 */ /* 0x002fe400078e0203 */
[----:B------:R-:W1:Y:S03]  /*0100*/  S2R R3, SR_TID.X ;  /* 0x0000000000037919 */ /* 0x000e660000002100 */
[----:B------:R-:W-:-:S05]  /*0110*/  I2FP.F32.U32 R5, R2 ;  /* 0x0000000200057245 */ /* 0x000fca0000201000 */
[----:B--2---:R-:W-:Y:S01]  /*0120*/  FFMA R4, R5, R9, R8 ;  /* 0x0000000905047223 */ /* 0x004fe20000000008 */
[----:B0-----:R-:W-:Y:S01]  /*0130*/  UIMAD UR4, UR4, 0xe1, URZ ;  /* 0x000000e1040478a4 */ /* 0x001fe2000f8e02ff */
[----:B------:R-:W-:Y:S02]  /*0140*/  CS2R R8, SRZ ;  /* 0x0000000000087805 */ /* 0x000fe4000001ff00 */
[----:B---3--:R-:W-:-:S13]  /*0150*/  ISETP.GE.AND P0, PT, R0, 0x1, PT ;  /* 0x000000010000780c */ /* 0x008fda0003f06270 */
[----:B-1----:R-:W-:Y:S05]  /*0160*/  @!P0 BRA `(.L_x_0) ;  /* 0x0000000800388947 */ /* 0x002fea0003800000 */
[----:B------:R-:W0:Y:S01]  /*0170*/  LDC.64 R18, c[0x0][0x3a0] ;  /* 0x0000e800ff127b82 */ /* 0x000e220000000a00 */
[C---:B------:R-:W-:Y:S02]  /*0180*/  ISETP.NE.AND P1, PT, R0.reuse, 0x1, PT ;  /* 0x000000010000780c */ /* 0x040fe40003f25270 */
[----:B------:R-:W-:Y:S02]  /*0190*/  LOP3.LUT R5, R0, 0x1, RZ, 0xc0, !PT ;  /* 0x0000000100057812 */ /* 0x000fe400078ec0ff */
[----:B------:R-:W-:Y:S02]  /*01a0*/  MOV R7, RZ ;  /* 0x000000ff00077202 */ /* 0x000fe40000000f00 */
[----:B------:R-:W-:Y:S02]  /*01b0*/  ISETP.NE.U32.AND P0, PT, R5, 0x1, PT ;  /* 0x000000010500780c */ /* 0x000fe40003f05070 */
[----:B------:R-:W-:Y:S01]  /*01c0*/  MOV R8, RZ ;  /* 0x000000ff00087202 */ /* 0x000fe20000000f00 */
[----:B0-----:R0:W5:Y:S04]  /*01d0*/  LDG.E R6, desc[UR12][R18.64] ;  /* 0x0000000c12067981 */ /* 0x001168000c1e1900 */
[----:B------:R-:W-:Y:S06]  /*01e0*/  @!P1 BRA `(.L_x_1) ;  /* 0x0000000400749947 */ /* 0x000fec0003800000 */
[----:B------:R-:W1:Y:S01]  /*01f0*/  LDCU.64 UR6, c[0x0][0x398] ;  /* 0x00007300ff0677ac */ /* 0x000e620008000a00 */
[----:B------:R-:W-:Y:S02]  /*0200*/  LOP3.LUT R7, R0, 0x7ffffffe, RZ, 0xc0, !PT ;  /* 0x7ffffffe00077812 */ /* 0x000fe400078ec0ff */
[----:B------:R-:W-:Y:S02]  /*0210*/  CS2R R8, SRZ ;  /* 0x0000000000087805 */ /* 0x000fe4000001ff00 */
[----:B------:R-:W-:Y:S02]  /*0220*/  IADD3 R5, PT, PT, R3, UR4, RZ ;  /* 0x0000000403057c10 */ /* 0x000fe4000fffe0ff */
[----:B------:R-:W-:Y:S02]  /*0230*/  CS2R R10, SRZ ;  /* 0x00000000000a7805 */ /* 0x000fe4000001ff00 */
[----:B------:R-:W-:Y:S02]  /*0240*/  CS2R R12, SRZ ;  /* 0x00000000000c7805 */ /* 0x000fe4000001ff00 */
[----:B------:R-:W-:-:S02]  /*0250*/  CS2R R14, SRZ ;  /* 0x00000000000e7805 */ /* 0x000fc4000001ff00 */
[----:B------:R-:W-:Y:S02]  /*0260*/  CS2R R16, SRZ ;  /* 0x0000000000107805 */ /* 0x000fe4000001ff00 */
[----:B------:R-:W-:Y:S02]  /*0270*/  CS2R R20, SRZ ;  /* 0x0000000000147805 */ /* 0x000fe4000001ff00 */
[----:B------:R-:W-:Y:S02]  /*0280*/  CS2R R22, SRZ ;  /* 0x0000000000167805 */ /* 0x000fe4000001ff00 */
[----:B------:R-:W-:Y:S02]  /*0290*/  MOV R24, RZ ;  /* 0x000000ff00187202 */ /* 0x000fe40000000f00 */
[----:B------:R-:W-:Y:S01]  /*02a0*/  IADD3 R0, PT, PT, -R7, RZ, RZ ;  /* 0x000000ff07007210 */ /* 0x000fe20007ffe1ff */
[----:B-1----:R-:W-:-:S04]  /*02b0*/  UIADD3 UR5, UP0, UPT, UR6, 0x4, URZ ;  /* 0x0000000406057890 */ /* 0x002fc8000ff1e0ff */
[----:B------:R-:W-:Y:S02]  /*02c0*/  UIADD3.X UR6, UPT, UPT, URZ, UR7, URZ, UP0, !UPT ;  /* 0x00000007ff067290 */ /* 0x000fe400087fe4ff */
[----:B0-----:R-:W-:-:S04]  /*02d0*/  MOV R18, UR5 ;  /* 0x0000000500127c02 */ /* 0x001fc80008000f00 */
[----:B------:R-:W-:-:S07]  /*02e0*/  MOV R19, UR6 ;  /* 0x0000000600137c02 */ /* 0x000fce0008000f00 */
.L_x_2:
[----:B------:R-:W2:Y:S01]  /*02f0*/  LDG.E R25, desc[UR12][R18.64+-0x4] ;  /* 0xfffffc0c12197981 */ /* 0x000ea2000c1e1900 */
[----:B------:R-:W0:Y:S01]  /*0300*/  LDC.64 R26, c[0x0][0x388] ;  /* 0x0000e200ff1a7b82 */ /* 0x000e220000000a00 */
[----:B--2---:R-:W-:-:S06]  /*0310*/  FMUL R28, R4, R25 ;  /* 0x00000019041c7220 */ /* 0x004fcc0000400000 */
[----:B------:R-:W1:Y:S02]  /*0320*/  F2I.TRUNC.NTZ R28, R28 ;  /* 0x0000001c001c7305 */ /* 0x000e64000020f100 */
[----:B-1----:R-:W-:-:S05]  /*0330*/  IADD3 R37, PT, PT, R28, R5, RZ ;  /* 0x000000051c257210 */ /* 0x002fca0007ffe0ff */
[----:B0-----:R-:W-:-:S05]  /*0340*/  IMAD.WIDE R36, R37, 0x4, R26 ;  /* 0x0000000425247825 */ /* 0x001fca00078e021a */
[----:B------:R-:W2:Y:S04]  /*0350*/  LDG.E R25, desc[UR12][R36.64] ;  /* 0x0000000c24197981 */ /* 0x000ea8000c1e1900 */
[----:B------:R-:W3:Y:S04]  /*0360*/  LDG.E R31, desc[UR12][R36.64+0x78] ;  /* 0x0000780c241f7981 */ /* 0x000ee8000c1e1900 */
[----:B------:R-:W4:Y:S04]  /*0370*/  LDG.E R29, desc[UR12][R36.64+0xf0] ;  /* 0x0000f00c241d7981 */ /* 0x000f28000c1e1900 */
[----:B------:R-:W4:Y:S04]  /*0380*/  LDG.E R30, desc[UR12][R36.64+0x12c] ;  /* 0x00012c0c241e7981 */ /* 0x000f28000c1e1900 */
[----:B------:R-:W4:Y:S04]  /*0390*/  LDG.E R28, desc[UR12][R36.64+0x1a4] ;  /* 0x0001a40c241c7981 */ /* 0x000f28000c1e1900 */
[----:B------:R-:W4:Y:S04]  /*03a0*/  LDG.E R34, desc[UR12][R36.64+0x3c] ;  /* 0x00003c0c24227981 */ /* 0x000f28000c1e1900 */
[----:B------:R-:W4:Y:S04]  /*03b0*/  LDG.E R32, desc[UR12][R36.64+0xb4] ;  /* 0x0000b40c24207981 */ /* 0x000f28000c1e1900 */
[----:B------:R-:W4:Y:S01]  /*03c0*/  LDG.E R33, desc[UR12][R36.64+0x1e0] ;  /* 0x0001e00c24217981 */ /* 0x000f22000c1e1900 */
[----:B--2---:R-:W-:-:S03]  /*03d0*/  FADD R24, R25, R24 ;  /* 0x0000001819187221 */ /* 0x004fc60000000000 */
[----:B------:R-:W2:Y:S01]  /*03e0*/  LDG.E R25, desc[UR12][R36.64+0x168] ;  /* 0x0001680c24197981 */ /* 0x000ea2000c1e1900 */
[----:B---3--:R-:W-:-:S03]  /*03f0*/  FADD R22, R31, R22 ;  /* 0x000000161f167221 */ /* 0x008fc60000000000 */
[----:B------:R-:W3:Y:S01]  /*0400*/  LDG.E R31, desc[UR12][R18.64] ;  /* 0x0000000c121f7981 */ /* 0x000ee2000c1e1900 */
[----:B----4-:R-:W-:-:S03]  /*0410*/  FADD R20, R29, R20 ;  /* 0x000000141d147221 */ /* 0x010fc60000000000 */
[----:B------:R-:W4:Y:S01]  /*0420*/  LDG.E R29, desc[UR12][R36.64+0x258] ;  /* 0x0002580c241d7981 */ /* 0x000f22000c1e1900 */
[----:B------:R-:W-:-:S03]  /*0430*/  FADD R17, R30, R17 ;  /* 0x000000111e117221 */ /* 0x000fc60000000000 */
[----:B------:R-:W4:Y:S01]  /*0440*/  LDG.E R30, desc[UR12][R36.64+0x21c] ;  /* 0x00021c0c241e7981 */ /* 0x000f22000c1e1900 */
[----:B------:R-:W-:-:S03]  /*0450*/  FADD R15, R28, R15 ;  /* 0x0000000f1c0f7221 */ /* 0x000fc60000000000 */
[----:B------:R-:W4:Y:S01]  /*0460*/  LDG.E R28, desc[UR12][R36.64+0x294] ;  /* 0x0002940c241c7981 */ /* 0x000f22000c1e1900 */
[----:B--2---:R-:W-:-:S03]  /*0470*/  FADD R16, R25, R16 ;  /* 0x0000001019107221 */ /* 0x004fc60000000000 */
[----:B------:R-:W2:Y:S01]  /*0480*/  LDG.E R25, desc[UR12][R36.64+0x2d0] ;  /* 0x0002d00c24197981 */ /* 0x000ea2000c1e1900 */
[----:B---3--:R-:W-:-:S06]  /*0490*/  FMUL R35, R4, R31 ;  /* 0x0000001f04237220 */ /* 0x008fcc0000400000 */
[----:B------:R-:W0:Y:S01]  /*04a0*/  F2I.TRUNC.NTZ R35, R35 ;  /* 0x0000002300237305 */ /* 0x000e22000020f100 */
[----:B------:R-:W-:Y:S01]  /*04b0*/  FADD R23, R34, R23 ;  /* 0x0000001722177221 */ /* 0x000fe20000000000 */
[----:B------:R-:W-:Y:S01]  /*04c0*/  FADD R21, R32, R21 ;  /* 0x0000001520157221 */ /* 0x000fe20000000000 */
[----:B------:R-:W-:Y:S01]  /*04d0*/  FADD R14, R33, R14 ;  /* 0x0000000e210e7221 */ /* 0x000fe20000000000 */
[----:B----4-:R-:W-:Y:S01]  /*04e0*/  FADD R13, R30, R13 ;  /* 0x0000000d1e0d7221 */ /* 0x010fe20000000000 */
[----:B------:R-:W-:Y:S01]  /*04f0*/  FADD R12, R29, R12 ;  /* 0x0000000c1d0c7221 */ /* 0x000fe20000000000 */
[----:B------:R-:W-:Y:S01]  /*0500*/  FADD R11, R28, R11 ;  /* 0x0000000b1c0b7221 */ /* 0x000fe20000000000 */
[----:B------:R-:W3:Y:S01]  /*0510*/  LDG.E R34, desc[UR12][R36.64+0x30c] ;  /* 0x00030c0c24227981 */ /* 0x000ee2000c1e1900 */
[----:B0----5:R-:W-:-:S05]  /*0520*/  IADD3 R31, PT, PT, R5, R6, R35 ;  /* 0x00000006051f7210 */ /* 0x021fca0007ffe023 */
[----:B------:R-:W-:Y:S02]  /*0530*/  IMAD.WIDE R26, R31, 0x4, R26 ;  /* 0x000000041f1a7825 */ /* 0x000fe400078e021a */
[----:B------:R-:W4:Y:S04]  /*0540*/  LDG.E R31, desc[UR12][R36.64+0x348] ;  /* 0x0003480c241f7981 */ /* 0x000f28000c1e1900 */
        /* <DEDUP_REMOVED lines=22> */
[----:B--2---:R-:W-:-:S03]  /*06b0*/  FADD R20, R20, R25 ;  /* 0x0000001914147221 */ /* 0x004fc60000000000 */
[----:B------:R-:W2:Y:S01]  /*06c0*/  LDG.E R25, desc[UR12][R26.64+0x2d0] ;  /* 0x0002d00c1a197981 */ /* 0x000ea2000c1e1900 */
[----:B------:R-:W-:Y:S02]  /*06d0*/  IADD3 R18, P1, PT, R18, 0x8, RZ ;  /* 0x0000000812127810 */ /* 0x000fe40007f3e0ff */
[----:B------:R-:W-:Y:S02]  /*06e0*/  IADD3 R0, PT, PT, R0, 0x2, RZ ;  /* 0x0000000200007810 */ /* 0x000fe40007ffe0ff */
[----:B------:R-:W-:Y:S02]  /*06f0*/  IADD3.X R19, PT, PT, RZ, R19, RZ, P1, !PT ;  /* 0x00000013ff137210 */ /* 0x000fe40000ffe4ff */
[----:B------:R-:W-:Y:S01]  /*0700*/  ISETP.NE.AND P1, PT, R0, RZ, PT ;  /* 0x000000ff0000720c */ /* 0x000fe20003f25270 */
[----:B------:R-:W-:Y:S01]  /*0710*/  FADD R16, R16, R35 ;  /* 0x0000002310107221 */ /* 0x000fe20000000000 */
[----:B------:R-:W-:Y:S01]  /*0720*/  LEA R5, R6, R5, 0x1 ;  /* 0x0000000506057211 */ /* 0x000fe200078e08ff */
[----:B---3--:R-:W-:Y:S01]  /*0730*/  FADD R15, R15, R34 ;  /* 0x000000220f0f7221 */ /* 0x008fe20000000000 */
[----:B----4-:R-:W-:Y:S01]  /*0740*/  FADD R12, R12, R31 ;  /* 0x0000001f0c0c7221 */ /* 0x010fe20000000000 */
[----:B------:R-:W-:Y:S01]  /*0750*/  FADD R14, R14, R33 ;  /* 0x000000210e0e7221 */ /* 0x000fe20000000000 */
[----:B------:R-:W-:Y:S01]  /*0760*/  FADD R13, R13, R32 ;  /* 0x000000200d0d7221 */ /* 0x000fe20000000000 */
[----:B------:R-:W-:Y:S01]  /*0770*/  FADD R8, R8, R29 ;  /* 0x0000001d08087221 */ /* 0x000fe20000000000 */
[----:B------:R-:W-:Y:S01]  /*0780*/  FADD R11, R11, R30 ;  /* 0x0000001e0b0b7221 */ /* 0x000fe20000000000 */
[----:B------:R-:W-:Y:S01]  /*0790*/  FADD R9, R9, R28 ;  /* 0x0000001c09097221 */ /* 0x000fe20000000000 */
[----:B--2---:R-:W-:-:S03]  /*07a0*/  FADD R10, R10, R25 ;  /* 0x000000190a0a7221 */ /* 0x004fc60000000000 */
[----:B------:R-:W-:Y:S05]  /*07b0*/  @P1 BRA `(.L_x_2) ;  /* 0xfffffff800cc1947 */ /* 0x000fea000383ffff */
.L_x_1:
[----:B------:R-:W-:Y:S05]  /*07c0*/  @P0 BRA `(.L_x_0) ;  /* 0x0000000000a00947 */ /* 0x000fea0003800000 */
[----:B0-----:R-:W0:Y:S02]  /*07d0*/  LDC.64 R18, c[0x0][0x398] ;  /* 0x0000e600ff127b82 */ /* 0x001e240000000a00 */
[----:B0-----:R-:W-:-:S06]  /*07e0*/  IMAD.WIDE.U32 R26, R7, 0x4, R18 ;  /* 0x00000004071a7825 */ /* 0x001fcc00078e0012 */
[----:B------:R-:W0:Y:S01]  /*07f0*/  LDC.64 R18, c[0x0][0x388] ;  /* 0x0000e200ff127b82 */ /* 0x000e220000000a00 */
[----:B------:R-:W2:Y:S01]  /*0800*/  LDG.E R27, desc[UR12][R26.64] ;  /* 0x0000000c1a1b7981 */ /* 0x000ea2000c1e1900 */
[----:B------:R-:W-:-:S05]  /*0810*/  IADD3 R0, PT, PT, R3, UR4, RZ ;  /* 0x0000000403007c10 */ /* 0x000fca000fffe0ff */
[----:B-----5:R-:W-:Y:S02]  /*0820*/  IMAD R6, R6, R7, R0 ;  /* 0x0000000706067224 */ /* 0x020fe400078e0200 */
[----:B--2---:R-:W-:-:S04]  /*0830*/  FMUL R4, R4, R27 ;  /* 0x0000001b04047220 */ /* 0x004fc80000400000 */
        /* <DEDUP_REMOVED lines=17> */
[----:B------:R-:W4:Y:S01]  /*0950*/  LDG.E R35, desc[UR12][R18.64+0x348] ;  /* 0x0003480c12237981 */ /* 0x000f22000c1e1900 */
[----:B--2---:R-:W-:Y:S01]  /*0960*/  FADD R24, R24, R5 ;  /* 0x0000000518187221 */ /* 0x004fe20000000000 */
[----:B---3--:R-:W-:Y:S01]  /*0970*/  FADD R23, R23, R0 ;  /* 0x0000000017177221 */ /* 0x008fe20000000000 */
[----:B----4-:R-:W-:Y:S01]  /*0980*/  FADD R22, R22, R7 ;  /* 0x0000000716167221 */ /* 0x010fe20000000000 */
[----:B------:R-:W-:Y:S01]  /*0990*/  FADD R21, R21, R6 ;  /* 0x0000000615157221 */ /* 0x000fe20000000000 */
        /* <DEDUP_REMOVED lines=10> */
[----:B------:R-:W-:-:S07]  /*0a40*/  FADD R8, R8, R35 ;  /* 0x0000002308087221 */ /* 0x000fce0000000000 */
.L_x_0:
[----:B------:R-:W1:Y:S01]  /*0a50*/  LDCU.128 UR8, c[0x0][0x3a0] ;  /* 0x00007400ff0877ac */ /* 0x000e620008000c00 */
[----:B------:R-:W-:Y:S01]  /*0a60*/  IADD3 R4, P0, PT, R3, UR4, RZ ;  /* 0x0000000403047c10 */ /* 0x000fe2000ff1e0ff */
[----:B------:R-:W2:Y:S03]  /*0a70*/  LDCU.64 UR14, c[0x0][0x380] ;  /* 0x00007000ff0e77ac */ /* 0x000ea60008000a00 */
[----:B------:R-:W-:Y:S01]  /*0a80*/  IADD3.X R5, PT, PT, RZ, RZ, RZ, P0, !PT ;  /* 0x000000ffff057210 */ /* 0x000fe200007fe4ff */
[----:B-1----:R-:W-:-:S04]  /*0a90*/  UIADD3 UR5, UP0, UPT, UR8, -UR10, URZ ;  /* 0x8000000a08057290 */ /* 0x002fc8000ff1e0ff */
[----:B------:R-:W-:-:S04]  /*0aa0*/  UIADD3.X UR6, UPT, UPT, UR9, ~UR11, URZ, UP0, !UPT ;  /* 0x8000000b09067290 */ /* 0x000fc800087fe4ff */
[----:B------:R-:W-:Y:S02]  /*0ab0*/  USHF.R.U64 UR4, UR5, 0x2, UR6 ;  /* 0x0000000205047899 */ /* 0x000fe40008001206 */
[----:B------:R-:W-:-:S04]  /*0ac0*/  USHF.R.U32.HI UR5, URZ, 0x2, UR6 ;  /* 0x00000002ff057899 */ /* 0x000fc80008011606 */
[----:B------:R-:W-:-:S04]  /*0ad0*/  IMAD.WIDE.U32 R4, R2, UR4, R4 ;  /* 0x0000000402047c25 */ /* 0x000fc8000f8e0004 */
[----:B------:R-:W-:Y:S01]  /*0ae0*/  IMAD R3, R2, UR5, RZ ;  /* 0x0000000502037c24 */ /* 0x000fe2000f8e02ff */
[----:B--2---:R-:W-:-:S04]  /*0af0*/  LEA R2, P0, R4, UR14, 0x2 ;  /* 0x0000000e04027c11 */ /* 0x004fc8000f8010ff */
[----:B------:R-:W-:-:S04]  /*0b00*/  IADD3 R3, PT, PT, R5, R3, RZ ;  /* 0x0000000305037210 */ /* 0x000fc80007ffe0ff */
[----:B------:R-:W-:-:S05]  /*0b10*/  LEA.HI.X R3, R4, UR15, R3, 0x2, P0 ;  /* 0x0000000f04037c11 */ /* 0x000fca00080f1403 */
[----:B------:R-:W-:Y:S04]  /*0b20*/  STG.E desc[UR12][R2.64], R24 ;  /* 0x0000001802007986 */ /* 0x000fe8000c10190c */
        /* <DEDUP_REMOVED lines=13> */
[----:B------:R-:W-:Y:S01]  /*0c00*/  STG.E desc[UR12][R2.64+0x348], R8 ;  /* 0x0003480802007986 */ /* 0x000fe2000c10190c */
[----:B------:R-:W-:Y:S05]  /*0c10*/  EXIT ;  /* 0x000000000000794d */ /* 0x000fea0003800000 */
.L_x_3:
[----:B------:R-:W-:-:S00]  /*0c20*/  BRA `(.L_x_3) ;  /* 0xfffffffc00fc7947 */ /* 0x000fc0000383ffff */
[----:B------:R-:W-:-:S00]  /*0c30*/  NOP ;  /* 0x0000000000007918 */ /* 0x000fc00000000000 */
        /* <DEDUP_REMOVED lines=12> */
.L_x_4:


//--------------------- .nv.shared.reserved.0     --------------------------
	.section	.nv.shared.reserved.0,"aw",@nobits
	.weak		__nv_reservedSMEM_offset_0_alias
	.size		__nv_reservedSMEM_offset_0_alias, 0, 64
	.other		__nv_reservedSMEM_offset_0_alias,@"STO_CUDA_RESERVED_SHARED STV_DEFAULT"
__nv_reservedSMEM_offset_0_alias:
	.zero		0
	.zero		64


//--------------------- .nv.constant0._Z21cache_dedisperse_loopPfS_ffPKfPKiS3_S3_ --------------------------
	.section	.nv.constant0._Z21cache_dedisperse_loopPfS_ffPKfPKiS3_S3_,"a",@progbits
	.sectionflags	@""
	.align	4
.nv.constant0._Z21cache_dedisperse_loopPfS_ffPKfPKiS3_S3_:
	.zero		952


//--------------------- SYMBOLS --------------------------

	.type		.nv.reservedSmem.offset0,@object
	.size		.nv.reservedSmem.offset0,0x4
